//
// Generated by NVIDIA NVVM Compiler
//
// Compiler Build ID: CL-36424714
// Cuda compilation tools, release 13.0, V13.0.88
// Based on NVVM 20.0.0
//

.version 9.0
.target sm_100
.address_size 64

	// .globl	_Z5hellov
.extern .func  (.param .b32 func_retval0) vprintf
(
	.param .b64 vprintf_param_0,
	.param .b64 vprintf_param_1
)
;
.global .align 1 .b8 $str[16] = {72, 101, 108, 108, 111, 32, 102, 114, 111, 109, 32, 103, 112, 117, 10};

.visible .entry _Z5hellov()
{
	.reg .b32 	%r<3>;
	.reg .b64 	%rd<3>;

	mov.u64 	%rd1, $str;
	cvta.global.u64 	%rd2, %rd1;
	{ // callseq 0, 0
	.param .b64 param0;
	st.param.b64 	[param0], %rd2;
	.param .b64 param1;
	st.param.b64 	[param1], 0;
	.param .b32 retval0;
	call.uni (retval0), 
	vprintf, 
	(
	param0, 
	param1
	);
	ld.param.b32 	%r1, [retval0];
	} // callseq 0
	ret;

}


// ===== COMPILED SASS (sm_100) =====

	.target	sm_100

	.elftype	@"ET_EXEC"


//--------------------- .note.nv.tkinfo           --------------------------
	.section	.note.nv.tkinfo,"",@"SHT_NOTE"
	.sectionflags	@"SHF_NOTE_NV_TKINFO"
	.tkinfo
        /*0018*/ 	.word	0x00000002
        /*0030*/ 	.string	""
        /*0030*/ 	.string	"ptxas"
        /*0030*/ 	.string	"Cuda compilation tools, release 13.0, V13.0.88"
        /*0030*/ 	.string	"Build cuda_13.0.r13.0/compiler.36424714_0"
        /*0030*/ 	.string	"-arch sm_100 -m 64 "



//--------------------- .note.nv.cuinfo           --------------------------
	.section	.note.nv.cuinfo,"",@"SHT_NOTE"
	.sectionflags	@"SHF_NOTE_NV_CUINFO"
        /*0018*/ 	.short	0x0002
        /*001a*/ 	.short	0x0064
        /*001c*/ 	.short	0x0082
	.zero		2


//--------------------- .nv.info                  --------------------------
	.section	.nv.info,"",@"SHT_CUDA_INFO"
	.align	4


	//----- nvinfo : EIATTR_REGCOUNT
	.align		4
        /*0000*/ 	.byte	0x04, 0x2f
        /*0002*/ 	.short	(.L_2 - .L_1)
	.align		4
.L_1:
        /*0004*/ 	.word	index@(_Z5hellov)
        /*0008*/ 	.word	0x00000018


	//----- nvinfo : EIATTR_FRAME_SIZE
	.align		4
.L_2:
        /*000c*/ 	.byte	0x04, 0x11
        /*000e*/ 	.short	(.L_4 - .L_3)
	.align		4
.L_3:
        /*0010*/ 	.word	index@(_Z5hellov)
        /*0014*/ 	.word	0x00000000


	//----- nvinfo : EIATTR_MIN_STACK_SIZE
	.align		4
.L_4:
        /*0018*/ 	.byte	0x04, 0x12
        /*001a*/ 	.short	(.L_6 - .L_5)
	.align		4
.L_5:
        /*001c*/ 	.word	index@(_Z5hellov)
        /*0020*/ 	.word	0x00000000
.L_6:


//--------------------- .nv.compat                --------------------------
	.section	.nv.compat,"",@"SHT_CUDA_COMPAT_INFO"
	.align	4
        /*0000*/ 	.byte	0x02, 0x09, 0x00, 0x00, 0x02, 0x02, 0x01, 0x00, 0x02, 0x05, 0x05, 0x00, 0x03, 0x07, 0x01, 0x01
        /*0010*/ 	.byte	0x02, 0x03, 0x00, 0x00, 0x02, 0x06, 0x01, 0x00, 0x04, 0x0b, 0x08, 0x00, 0x09, 0x00, 0x00, 0x00
        /*0020*/ 	.byte	0x00, 0x00, 0x00, 0x00


//--------------------- .nv.info._Z5hellov        --------------------------
	.section	.nv.info._Z5hellov,"",@"SHT_CUDA_INFO"
	.sectionflags	@""
	.align	4


	//----- nvinfo : EIATTR_CUDA_API_VERSION
	.align		4
        /*0000*/ 	.byte	0x04, 0x37
        /*0002*/ 	.short	(.L_8 - .L_7)
.L_7:
        /*0004*/ 	.word	0x00000082


	//----- nvinfo : EIATTR_SPARSE_MMA_MASK
	.align		4
.L_8:
        /*0008*/ 	.byte	0x03, 0x50
        /*000a*/ 	.short	0x0000


	//----- nvinfo : EIATTR_MAXREG_COUNT
	.align		4
        /*000c*/ 	.byte	0x03, 0x1b
        /*000e*/ 	.short	0x00ff


	//----- nvinfo : EIATTR_EXTERNS
	.align		4
        /*0010*/ 	.byte	0x04, 0x0f
        /*0012*/ 	.short	(.L_10 - .L_9)


	//   ....[0]....
	.align		4
.L_9:
        /*0014*/ 	.word	index@(vprintf)


	//----- nvinfo : EIATTR_MERCURY_ISA_VERSION
	.align		4
.L_10:
        /*0018*/ 	.byte	0x03, 0x5f
        /*001a*/ 	.short	0x0101


	//----- nvinfo : EIATTR_VRC_CTA_INIT_COUNT
	.align		4
        /*001c*/ 	.byte	0x02, 0x4a
	.zero		1
	.zero		1


	//----- nvinfo : EIATTR_SYSCALL_OFFSETS
	.align		4
        /*0020*/ 	.byte	0x04, 0x46
        /*0022*/ 	.short	(.L_12 - .L_11)


	//   ....[0]....
.L_11:
        /*0024*/ 	.word	0x00000080


	//----- nvinfo : EIATTR_EXIT_INSTR_OFFSETS
	.align		4
.L_12:
        /*0028*/ 	.byte	0x04, 0x1c
        /*002a*/ 	.short	(.L_14 - .L_13)


	//   ....[0]....
.L_13:
        /*002c*/ 	.word	0x00000090


	//----- nvinfo : EIATTR_SW_WAR
	.align		4
.L_14:
        /*0030*/ 	.byte	0x04, 0x36
        /*0032*/ 	.short	(.L_16 - .L_15)
.L_15:
        /*0034*/ 	.word	0x00000008
.L_16:


//--------------------- .nv.callgraph             --------------------------
	.section	.nv.callgraph,"",@"SHT_CUDA_CALLGRAPH"
	.align	4
	.sectionentsize	8
	.align		4
        /*0000*/ 	.word	0x00000000
	.align		4
        /*0004*/ 	.word	0xffffffff
	.align		4
        /*0008*/ 	.word	index@(_Z5hellov)
	.align		4
        /*000c*/ 	.word	index@(vprintf)
	.align		4
        /*0010*/ 	.word	0x00000000
	.align		4
        /*0014*/ 	.word	0xfffffffe
	.align		4
        /*0018*/ 	.word	0x00000000
	.align		4
        /*001c*/ 	.word	0xfffffffd
	.align		4
        /*0020*/ 	.word	0x00000000
	.align		4
        /*0024*/ 	.word	0xfffffffc


//--------------------- .nv.constant4             --------------------------
	.section	.nv.constant4,"a",@progbits
	.align	8
	.align		8
.nv.constant4:
        /*0000*/ 	.dword	vprintf
	.align		8
        /*0008*/ 	.dword	$str


//--------------------- .text._Z5hellov           --------------------------
	.section	.text._Z5hellov,"ax",@progbits
	.align	128
        .global         _Z5hellov
        .type           _Z5hellov,@function
        .size           _Z5hellov,(.L_x_2 - _Z5hellov)
        .other          _Z5hellov,@"STO_CUDA_ENTRY STV_DEFAULT"
_Z5hellov:
.text._Z5hellov:
[----:B------:R-:W0:Y:S01]  /*0000*/  LDC R1, c[0x0][0x37c] ;  /* 0x0000df00ff017b82 */ /* 0x000e220000000800 */
[----:B------:R-:W-:Y:S01]  /*0010*/  MOV R0, 0x0 ;  /* 0x0000000000007802 */ /* 0x000fe20000000f00 */
[----:B------:R-:W1:Y:S01]  /*0020*/  LDCU.64 UR4, c[0x4][0x8] ;  /* 0x01000100ff0477ac */ /* 0x000e620008000a00 */
[----:B------:R-:W-:-:S05]  /*0030*/  CS2R R6, SRZ ;  /* 0x0000000000067805 */ /* 0x000fca000001ff00 */
[----:B------:R2:W3:Y:S01]  /*0040*/  LDC.64 R2, c[0x4][R0] ;  /* 0x0100000000027b82 */ /* 0x0004e20000000a00 */
[----:B-1----:R-:W-:Y:S02]  /*0050*/  IMAD.U32 R4, RZ, RZ, UR4 ;  /* 0x00000004ff047e24 */ /* 0x002fe4000f8e00ff */
[----:B--2---:R-:W-:-:S07]  /*0060*/  IMAD.U32 R5, RZ, RZ, UR5 ;  /* 0x00000005ff057e24 */ /* 0x004fce000f8e00ff */
[----:B------:R-:W-:-:S07]  /*0070*/  LEPC R20, `(.L_x_0) ;  /* 0x000000001014794e */ /* 0x000fce0000000000 */
[----:B0--3--:R-:W-:Y:S05]  /*0080*/  CALL.ABS.NOINC R2 ;  /* 0x0000000002007343 */ /* 0x009fea0003c00000 */
.L_x_0:
[----:B------:R-:W-:Y:S05]  /*0090*/  EXIT ;  /* 0x000000000000794d */ /* 0x000fea0003800000 */
.L_x_1:
[----:B------:R-:W-:-:S00]  /*00a0*/  BRA `(.L_x_1) ;  /* 0xfffffffc00fc7947 */ /* 0x000fc0000383ffff */
[----:B------:R-:W-:-:S00]  /*00b0*/  NOP ;  /* 0x0000000000007918 */ /* 0x000fc00000000000 */
        /* <DEDUP_REMOVED lines=12> */
.L_x_2:


//--------------------- .nv.global.init           --------------------------
	.section	.nv.global.init,"aw",@progbits
.nv.global.init:
	.type		$str,@object
	.size		$str,(.L_0 - $str)
$str:
        /*0000*/ 	.byte	0x48, 0x65, 0x6c, 0x6c, 0x6f, 0x20, 0x66, 0x72, 0x6f, 0x6d, 0x20, 0x67, 0x70, 0x75, 0x0a, 0x00
.L_0:


//--------------------- .nv.shared.reserved.0     --------------------------
	.section	.nv.shared.reserved.0,"aw",@nobits
	.weak		__nv_reservedSMEM_offset_0_alias
	.size		__nv_reservedSMEM_offset_0_alias, 0, 64
	.other		__nv_reservedSMEM_offset_0_alias,@"STO_CUDA_RESERVED_SHARED STV_DEFAULT"
__nv_reservedSMEM_offset_0_alias:
	.zero		0
	.zero		64


//--------------------- .nv.constant0._Z5hellov   --------------------------
	.section	.nv.constant0._Z5hellov,"a",@progbits
	.sectionflags	@""
	.align	4
.nv.constant0._Z5hellov:
	.zero		896


//--------------------- SYMBOLS --------------------------

	.type		.nv.reservedSmem.offset0,@object
	.size		.nv.reservedSmem.offset0,0x4
	.type		vprintf,@function
